	.headerflags	@"EF_CUDA_TEXMODE_UNIFIED EF_CUDA_64BIT_ADDRESS EF_CUDA_SM89 EF_CUDA_VIRTUAL_SM(EF_CUDA_SM89)"
	.elftype	@"ET_EXEC"


//--------------------- .nv.info                  --------------------------
	.section	.nv.info,"",@"SHT_CUDA_INFO"
	.align	4


	//----- nvinfo : EIATTR_REGCOUNT
	.align		4
        /*0000*/ 	.byte	0x04, 0x2f
        /*0002*/ 	.short	(.L_1 - .L_0)
	.align		4
.L_0:
        /*0004*/ 	.word	index@(triton_poi_fused_arange_copy_select_slice_zeros_0)
        /*0008*/ 	.word	0x00000012


	//----- nvinfo : EIATTR_FRAME_SIZE
	.align		4
.L_1:
        /*000c*/ 	.byte	0x04, 0x11
        /*000e*/ 	.short	(.L_3 - .L_2)
	.align		4
.L_2:
        /*0010*/ 	.word	index@(triton_poi_fused_arange_copy_select_slice_zeros_0)
        /*0014*/ 	.word	0x00000000


	//----- nvinfo : EIATTR_MIN_STACK_SIZE
	.align		4
.L_3:
        /*0018*/ 	.byte	0x04, 0x12
        /*001a*/ 	.short	(.L_5 - .L_4)
	.align		4
.L_4:
        /*001c*/ 	.word	index@(triton_poi_fused_arange_copy_select_slice_zeros_0)
        /*0020*/ 	.word	0x00000000
.L_5:


//--------------------- .nv.info.triton_poi_fused_arange_copy_select_slice_zeros_0 --------------------------
	.section	.nv.info.triton_poi_fused_arange_copy_select_slice_zeros_0,"",@"SHT_CUDA_INFO"
	.sectionflags	@""
	.align	4


	//----- nvinfo : EIATTR_CUDA_API_VERSION
	.align		4
        /*0000*/ 	.byte	0x04, 0x37
        /*0002*/ 	.short	(.L_7 - .L_6)
.L_6:
        /*0004*/ 	.word	0x00000080


	//----- nvinfo : EIATTR_PARAM_CBANK
	.align		4
.L_7:
        /*0008*/ 	.byte	0x04, 0x0a
        /*000a*/ 	.short	(.L_9 - .L_8)
	.align		4
.L_8:
        /*000c*/ 	.word	index@(.nv.constant0.triton_poi_fused_arange_copy_select_slice_zeros_0)
        /*0010*/ 	.short	0x0160
        /*0012*/ 	.short	0x0020


	//----- nvinfo : EIATTR_CBANK_PARAM_SIZE
	.align		4
.L_9:
        /*0014*/ 	.byte	0x03, 0x19
        /*0016*/ 	.short	0x0020


	//----- nvinfo : EIATTR_KPARAM_INFO
	.align		4
        /*0018*/ 	.byte	0x04, 0x17
        /*001a*/ 	.short	(.L_11 - .L_10)
.L_10:
        /*001c*/ 	.word	0x00000000
        /*0020*/ 	.short	0x0003
        /*0022*/ 	.short	0x0018
        /*0024*/ 	.byte	0x00, 0xf4, 0x21, 0x00


	//----- nvinfo : EIATTR_KPARAM_INFO
	.align		4
.L_11:
        /*0028*/ 	.byte	0x04, 0x17
        /*002a*/ 	.short	(.L_13 - .L_12)
.L_12:
        /*002c*/ 	.word	0x00000000
        /*0030*/ 	.short	0x0002
        /*0032*/ 	.short	0x0010
        /*0034*/ 	.byte	0x00, 0xf0, 0x11, 0x00


	//----- nvinfo : EIATTR_KPARAM_INFO
	.align		4
.L_13:
        /*0038*/ 	.byte	0x04, 0x17
        /*003a*/ 	.short	(.L_15 - .L_14)
.L_14:
        /*003c*/ 	.word	0x00000000
        /*0040*/ 	.short	0x0001
        /*0042*/ 	.short	0x0008
        /*0044*/ 	.byte	0x00, 0xf4, 0x21, 0x00


	//----- nvinfo : EIATTR_KPARAM_INFO
	.align		4
.L_15:
        /*0048*/ 	.byte	0x04, 0x17
        /*004a*/ 	.short	(.L_17 - .L_16)
.L_16:
        /*004c*/ 	.word	0x00000000
        /*0050*/ 	.short	0x0000
        /*0052*/ 	.short	0x0000
        /*0054*/ 	.byte	0x00, 0xf4, 0x21, 0x00


	//----- nvinfo : EIATTR_MAXREG_COUNT
	.align		4
.L_17:
        /*0058*/ 	.byte	0x03, 0x1b
        /*005a*/ 	.short	0x00ff


	//----- nvinfo : EIATTR_EXIT_INSTR_OFFSETS
	.align		4
        /*005c*/ 	.byte	0x04, 0x1c
        /*005e*/ 	.short	(.L_19 - .L_18)


	//   ....[0]....
.L_18:
        /*0060*/ 	.word	0x000002d0


	//   ....[1]....
        /*0064*/ 	.word	0x000002f0


	//----- nvinfo : EIATTR_REQNTID
	.align		4
.L_19:
        /*0068*/ 	.byte	0x04, 0x10
        /*006a*/ 	.short	(.L_21 - .L_20)
.L_20:
        /*006c*/ 	.word	0x00000080
        /*0070*/ 	.word	0x00000001
        /*0074*/ 	.word	0x00000001
.L_21:


//--------------------- .nv.callgraph             --------------------------
	.section	.nv.callgraph,"",@"SHT_CUDA_CALLGRAPH"
	.align	4
	.sectionentsize	8
	.align		4
        /*0000*/ 	.word	0x00000000
	.align		4
        /*0004*/ 	.word	0xffffffff
	.align		4
        /*0008*/ 	.word	0x00000000
	.align		4
        /*000c*/ 	.word	0xfffffffe
	.align		4
        /*0010*/ 	.word	0x00000000
	.align		4
        /*0014*/ 	.word	0xfffffffd
	.align		4
        /*0018*/ 	.word	0x00000000
	.align		4
        /*001c*/ 	.word	0xfffffffc


//--------------------- .nv.rel.action            --------------------------
	.section	.nv.rel.action,"",@"SHT_CUDA_RELOCINFO"
	.align	8
	.sectionentsize	8
        /*0000*/ 	.byte	0x73, 0x00, 0x00, 0x00, 0x00, 0x00, 0x00, 0x00, 0x00, 0x00, 0x00, 0x11, 0x25, 0x00, 0x05, 0x36


//--------------------- .nv.constant0.triton_poi_fused_arange_copy_select_slice_zeros_0 --------------------------
	.section	.nv.constant0.triton_poi_fused_arange_copy_select_slice_zeros_0,"a",@progbits
	.sectionflags	@""
	.align	4
.nv.constant0.triton_poi_fused_arange_copy_select_slice_zeros_0:
	.zero		384


//--------------------- .text.triton_poi_fused_arange_copy_select_slice_zeros_0 --------------------------
	.section	.text.triton_poi_fused_arange_copy_select_slice_zeros_0,"ax",@progbits
	.sectioninfo	@"SHI_REGISTERS=18"
	.align	128
        .global         triton_poi_fused_arange_copy_select_slice_zeros_0
        .type           triton_poi_fused_arange_copy_select_slice_zeros_0,@function
        .size           triton_poi_fused_arange_copy_select_slice_zeros_0,(.L_x_1 - triton_poi_fused_arange_copy_select_slice_zeros_0)
        .other          triton_poi_fused_arange_copy_select_slice_zeros_0,@"STO_CUDA_ENTRY STV_DEFAULT"
triton_poi_fused_arange_copy_select_slice_zeros_0:
.text.triton_poi_fused_arange_copy_select_slice_zeros_0:
[----:B------:R-:W-:Y:S02]  /*0000*/  IMAD.MOV.U32 R1, RZ, RZ, c[0x0][0x28] ;  /* 0x00000a00ff017624 */ /* 0x000fe400078e00ff */
[----:B------:R-:W0:Y:S01]  /*0010*/  S2R R0, SR_TID.X ;  /* 0x0000000000007919 */ /* 0x000e220000002100 */
[----:B------:R-:W-:-:S03]  /*0020*/  ULDC.64 UR4, c[0x0][0x118] ;  /* 0x0000460000047ab9 */ /* 0x000fc60000000a00 */
[----:B------:R-:W1:Y:S01]  /*0030*/  S2R R3, SR_CTAID.X ;  /* 0x0000000000037919 */ /* 0x000e620000002500 */
[----:B0-----:R-:W-:-:S05]  /*0040*/  IMAD.SHL.U32 R0, R0, 0x2, RZ ;  /* 0x0000000200007824 */ /* 0x001fca00078e00ff */
[----:B------:R-:W-:-:S05]  /*0050*/  LOP3.LUT R0, R0, 0xfe, RZ, 0xc0, !PT ;  /* 0x000000fe00007812 */ /* 0x000fca00078ec0ff */
[----:B-1----:R-:W-:-:S04]  /*0060*/  IMAD R0, R3, 0x100, R0 ;  /* 0x0000010003007824 */ /* 0x002fc800078e0200 */
[C---:B------:R-:W-:Y:S01]  /*0070*/  IMAD.HI R3, R0.reuse, 0x55555556, RZ ;  /* 0x5555555600037827 */ /* 0x040fe200078e02ff */
[----:B------:R-:W-:-:S04]  /*0080*/  IADD3 R2, R0, 0x1, RZ ;  /* 0x0000000100027810 */ /* 0x000fc80007ffe0ff */
[----:B------:R-:W-:Y:S01]  /*0090*/  LEA.HI R3, R3, R3, RZ, 0x1 ;  /* 0x0000000303037211 */ /* 0x000fe200078f08ff */
[----:B------:R-:W-:-:S04]  /*00a0*/  IMAD.HI R4, R2, 0x55555556, RZ ;  /* 0x5555555602047827 */ /* 0x000fc800078e02ff */
[C---:B------:R-:W-:Y:S01]  /*00b0*/  IMAD R8, R3.reuse, -0x3, R0 ;  /* 0xfffffffd03087824 */ /* 0x040fe200078e0200 */
[----:B------:R-:W-:Y:S01]  /*00c0*/  LEA.HI R9, R4, R4, RZ, 0x1 ;  /* 0x0000000404097211 */ /* 0x000fe200078f08ff */
[----:B------:R-:W-:-:S03]  /*00d0*/  IMAD.SHL.U32 R5, R3, 0x2, RZ ;  /* 0x0000000203057824 */ /* 0x000fc600078e00ff */
[C---:B------:R-:W-:Y:S01]  /*00e0*/  ISETP.GT.AND P1, PT, R8.reuse, RZ, PT ;  /* 0x000000ff0800720c */ /* 0x040fe20003f24270 */
[C---:B------:R-:W-:Y:S01]  /*00f0*/  IMAD R10, R9.reuse, -0x3, R2 ;  /* 0xfffffffd090a7824 */ /* 0x040fe200078e0202 */
[----:B------:R-:W-:Y:S01]  /*0100*/  SHF.R.S32.HI R4, RZ, 0x1f, R8 ;  /* 0x0000001fff047819 */ /* 0x000fe20000011408 */
[----:B------:R-:W-:Y:S01]  /*0110*/  IMAD.SHL.U32 R7, R9, 0x2, RZ ;  /* 0x0000000209077824 */ /* 0x000fe200078e00ff */
[----:B------:R-:W-:Y:S02]  /*0120*/  IADD3 R13, P3, R8, R5, RZ ;  /* 0x00000005080d7210 */ /* 0x000fe40007f7e0ff */
[----:B------:R-:W-:Y:S02]  /*0130*/  ISETP.LT.AND P2, PT, R0, c[0x0][0x170], P1 ;  /* 0x00005c0000007a0c */ /* 0x000fe40000f41270 */
[----:B------:R-:W-:Y:S02]  /*0140*/  LEA.HI.X.SX32 R14, R5, R4, 0x1, P3 ;  /* 0x00000004050e7211 */ /* 0x000fe400018f0eff */
[----:B------:R-:W-:-:S02]  /*0150*/  LEA R4, P3, R13, c[0x0][0x160], 0x2 ;  /* 0x000058000d047a11 */ /* 0x000fc400078610ff */
[----:B------:R-:W-:Y:S02]  /*0160*/  SHF.R.S32.HI R6, RZ, 0x1f, R10 ;  /* 0x0000001fff067819 */ /* 0x000fe4000001140a */
[C---:B------:R-:W-:Y:S02]  /*0170*/  IADD3 R11, P4, R10.reuse, R7, RZ ;  /* 0x000000070a0b7210 */ /* 0x040fe40007f9e0ff */
[----:B------:R-:W-:Y:S02]  /*0180*/  ISETP.GT.AND P0, PT, R10, RZ, PT ;  /* 0x000000ff0a00720c */ /* 0x000fe40003f04270 */
[----:B------:R-:W-:Y:S01]  /*0190*/  LEA.HI.X R5, R13, c[0x0][0x164], R14, 0x2, P3 ;  /* 0x000059000d057a11 */ /* 0x000fe200018f140e */
[----:B------:R-:W-:Y:S01]  /*01a0*/  IMAD.MOV.U32 R13, RZ, RZ, RZ ;  /* 0x000000ffff0d7224 */ /* 0x000fe200078e00ff */
[----:B------:R-:W-:Y:S02]  /*01b0*/  LEA.HI.X.SX32 R12, R7, R6, 0x1, P4 ;  /* 0x00000006070c7211 */ /* 0x000fe400020f0eff */
[----:B------:R-:W-:-:S02]  /*01c0*/  ISETP.LT.AND P4, PT, R2, c[0x0][0x170], P0 ;  /* 0x00005c0002007a0c */ /* 0x000fc40000781270 */
[C---:B------:R-:W-:Y:S01]  /*01d0*/  LEA R6, P5, R11.reuse, c[0x0][0x160], 0x2 ;  /* 0x000058000b067a11 */ /* 0x040fe200078a10ff */
[----:B------:R0:W2:Y:S03]  /*01e0*/  @P2 LDG.E R13, [R4.64+-0x4] ;  /* 0xfffffc04040d2981 */ /* 0x0000a6000c1e1900 */
[----:B------:R-:W-:Y:S01]  /*01f0*/  LEA.HI.X R7, R11, c[0x0][0x164], R12, 0x2, P5 ;  /* 0x000059000b077a11 */ /* 0x000fe200028f140c */
[----:B------:R-:W-:-:S06]  /*0200*/  IMAD.MOV.U32 R11, RZ, RZ, RZ ;  /* 0x000000ffff0b7224 */ /* 0x000fcc00078e00ff */
[----:B------:R0:W3:Y:S01]  /*0210*/  @P4 LDG.E R11, [R6.64+-0x4] ;  /* 0xfffffc04060b4981 */ /* 0x0000e2000c1e1900 */
[----:B------:R-:W-:Y:S02]  /*0220*/  ISETP.GE.AND P5, PT, R0, c[0x0][0x170], PT ;  /* 0x00005c0000007a0c */ /* 0x000fe40003fa6270 */
[----:B------:R-:W-:Y:S01]  /*0230*/  ISETP.GE.AND P4, PT, R2, c[0x0][0x170], PT ;  /* 0x00005c0002007a0c */ /* 0x000fe20003f86270 */
[----:B------:R-:W-:Y:S01]  /*0240*/  IMAD.MOV.U32 R15, RZ, RZ, 0x4 ;  /* 0x00000004ff0f7424 */ /* 0x000fe200078e00ff */
[----:B------:R-:W-:Y:S02]  /*0250*/  ISETP.NE.AND P2, PT, R8, RZ, PT ;  /* 0x000000ff0800720c */ /* 0x000fe40003f45270 */
[----:B------:R-:W-:Y:S02]  /*0260*/  I2FP.F32.S32 R3, R3 ;  /* 0x0000000300037245 */ /* 0x000fe40000201400 */
[----:B------:R-:W-:Y:S02]  /*0270*/  ISETP.NE.AND P3, PT, R10, RZ, PT ;  /* 0x000000ff0a00720c */ /* 0x000fe40003f65270 */
[----:B------:R-:W-:-:S02]  /*0280*/  I2FP.F32.S32 R9, R9 ;  /* 0x0000000900097245 */ /* 0x000fc40000201400 */
[----:B--2---:R-:W-:Y:S01]  /*0290*/  @!P1 SEL R13, R3, RZ, !P2 ;  /* 0x000000ff030d9207 */ /* 0x004fe20005000000 */
[----:B------:R-:W-:-:S05]  /*02a0*/  IMAD.WIDE R2, R0, R15, c[0x0][0x168] ;  /* 0x00005a0000027625 */ /* 0x000fca00078e020f */
[----:B------:R0:W-:Y:S01]  /*02b0*/  @!P5 STG.E [R2.64], R13 ;  /* 0x0000000d0200d986 */ /* 0x0001e2000c101904 */
[----:B---3--:R-:W-:Y:S01]  /*02c0*/  @!P0 SEL R11, R9, RZ, !P3 ;  /* 0x000000ff090b8207 */ /* 0x008fe20005800000 */
[----:B------:R-:W-:Y:S06]  /*02d0*/  @P4 EXIT ;  /* 0x000000000000494d */ /* 0x000fec0003800000 */
[----:B------:R-:W-:Y:S01]  /*02e0*/  STG.E [R2.64+0x4], R11 ;  /* 0x0000040b02007986 */ /* 0x000fe2000c101904 */
[----:B------:R-:W-:Y:S05]  /*02f0*/  EXIT ;  /* 0x000000000000794d */ /* 0x000fea0003800000 */
.L_x_0:
[----:B------:R-:W-:-:S00]  /*0300*/  BRA `(.L_x_0) ;  /* 0xfffffff000007947 */ /* 0x000fc0000383ffff */
[----:B------:R-:W-:-:S00]  /*0310*/  NOP ;  /* 0x0000000000007918 */ /* 0x000fc00000000000 */
        /* <DEDUP_REMOVED lines=14> */
.L_x_1:
